//
// Generated by NVIDIA NVVM Compiler
//
// Compiler Build ID: CL-36424714
// Cuda compilation tools, release 13.0, V13.0.88
// Based on NVVM 20.0.0
//

.version 9.0
.target sm_100
.address_size 64

	// .globl	_Z9histogramPiS_iii
.extern .shared .align 16 .b8 shared_hist[];
.extern .shared .align 16 .b8 shared_mem[];

.visible .entry _Z9histogramPiS_iii(
	.param .u64 .ptr .align 1 _Z9histogramPiS_iii_param_0,
	.param .u64 .ptr .align 1 _Z9histogramPiS_iii_param_1,
	.param .u32 _Z9histogramPiS_iii_param_2,
	.param .u32 _Z9histogramPiS_iii_param_3,
	.param .u32 _Z9histogramPiS_iii_param_4
)
{
	.reg .pred 	%p<6>;
	.reg .b32 	%r<31>;
	.reg .b64 	%rd<9>;

	ld.param.u64 	%rd2, [_Z9histogramPiS_iii_param_0];
	ld.param.u64 	%rd3, [_Z9histogramPiS_iii_param_1];
	ld.param.u32 	%r8, [_Z9histogramPiS_iii_param_2];
	ld.param.u32 	%r9, [_Z9histogramPiS_iii_param_3];
	ld.param.u32 	%r10, [_Z9histogramPiS_iii_param_4];
	mov.u32 	%r11, %ctaid.x;
	mov.u32 	%r1, %ntid.x;
	mov.u32 	%r30, %tid.x;
	mad.lo.s32 	%r3, %r11, %r1, %r30;
	setp.ge.s32 	%p1, %r30, %r10;
	@%p1 bra 	$L__BB0_3;
	mov.u32 	%r29, %r30;
$L__BB0_2:
	shl.b32 	%r12, %r29, 2;
	mov.u32 	%r13, shared_hist;
	add.s32 	%r14, %r13, %r12;
	mov.b32 	%r15, 0;
	st.shared.u32 	[%r14], %r15;
	add.s32 	%r29, %r29, %r1;
	setp.lt.s32 	%p2, %r29, %r10;
	@%p2 bra 	$L__BB0_2;
$L__BB0_3:
	bar.sync 	0;
	setp.ge.s32 	%p3, %r3, %r8;
	@%p3 bra 	$L__BB0_5;
	cvta.to.global.u64 	%rd4, %rd2;
	mul.wide.s32 	%rd5, %r3, 4;
	add.s64 	%rd6, %rd4, %rd5;
	ld.global.u32 	%r17, [%rd6];
	mov.b32 	%r18, 0;
	// begin inline asm
	bfe.u32 %r16, %r17, %r18, %r9;
	// end inline asm
	shl.b32 	%r20, %r16, 2;
	mov.u32 	%r21, shared_hist;
	add.s32 	%r22, %r21, %r20;
	atom.shared.add.u32 	%r23, [%r22], 1;
$L__BB0_5:
	setp.ge.s32 	%p4, %r30, %r10;
	bar.sync 	0;
	@%p4 bra 	$L__BB0_8;
	cvta.to.global.u64 	%rd1, %rd3;
	mov.u32 	%r25, shared_hist;
$L__BB0_7:
	mul.wide.s32 	%rd7, %r30, 4;
	add.s64 	%rd8, %rd1, %rd7;
	shl.b32 	%r24, %r30, 2;
	add.s32 	%r26, %r25, %r24;
	ld.shared.u32 	%r27, [%r26];
	atom.global.add.u32 	%r28, [%rd8], %r27;
	add.s32 	%r30, %r30, %r1;
	setp.lt.s32 	%p5, %r30, %r10;
	@%p5 bra 	$L__BB0_7;
$L__BB0_8:
	ret;

}
	// .globl	_Z10prefixScanPiS_i
.visible .entry _Z10prefixScanPiS_i(
	.param .u64 .ptr .align 1 _Z10prefixScanPiS_i_param_0,
	.param .u64 .ptr .align 1 _Z10prefixScanPiS_i_param_1,
	.param .u32 _Z10prefixScanPiS_i_param_2
)
{
	.reg .pred 	%p<7>;
	.reg .b32 	%r<30>;
	.reg .b64 	%rd<9>;

	ld.param.u64 	%rd1, [_Z10prefixScanPiS_i_param_0];
	ld.param.u64 	%rd2, [_Z10prefixScanPiS_i_param_1];
	ld.param.u32 	%r13, [_Z10prefixScanPiS_i_param_2];
	mov.u32 	%r1, %tid.x;
	mov.u32 	%r14, %ctaid.x;
	mov.u32 	%r15, %ntid.x;
	mad.lo.s32 	%r2, %r14, %r15, %r1;
	setp.ge.s32 	%p1, %r2, %r13;
	shl.b32 	%r16, %r1, 2;
	mov.u32 	%r17, shared_mem;
	add.s32 	%r3, %r17, %r16;
	@%p1 bra 	$L__BB1_4;
	setp.eq.s32 	%p2, %r1, 0;
	mov.b32 	%r26, 0;
	@%p2 bra 	$L__BB1_3;
	cvta.to.global.u64 	%rd3, %rd1;
	mul.wide.s32 	%rd4, %r2, 4;
	add.s64 	%rd5, %rd3, %rd4;
	ld.global.u32 	%r26, [%rd5+-4];
$L__BB1_3:
	st.shared.u32 	[%r3], %r26;
$L__BB1_4:
	bar.sync 	0;
	setp.lt.s32 	%p3, %r13, 2;
	@%p3 bra 	$L__BB1_9;
	ld.shared.u32 	%r27, [%r3];
	mov.b32 	%r28, 1;
$L__BB1_6:
	setp.lt.u32 	%p4, %r1, %r28;
	mov.b32 	%r29, 0;
	@%p4 bra 	$L__BB1_8;
	sub.s32 	%r21, %r1, %r28;
	shl.b32 	%r22, %r21, 2;
	add.s32 	%r24, %r17, %r22;
	ld.shared.u32 	%r29, [%r24];
$L__BB1_8:
	add.s32 	%r27, %r27, %r29;
	st.shared.u32 	[%r3], %r27;
	shl.b32 	%r28, %r28, 1;
	setp.lt.s32 	%p5, %r28, %r13;
	@%p5 bra 	$L__BB1_6;
$L__BB1_9:
	setp.ge.s32 	%p6, %r2, %r13;
	@%p6 bra 	$L__BB1_11;
	ld.shared.u32 	%r25, [%r3];
	cvta.to.global.u64 	%rd6, %rd2;
	mul.wide.s32 	%rd7, %r2, 4;
	add.s64 	%rd8, %rd6, %rd7;
	st.global.u32 	[%rd8], %r25;
$L__BB1_11:
	ret;

}
	// .globl	_Z7ReorderPiS_S_ii
.visible .entry _Z7ReorderPiS_S_ii(
	.param .u64 .ptr .align 1 _Z7ReorderPiS_S_ii_param_0,
	.param .u64 .ptr .align 1 _Z7ReorderPiS_S_ii_param_1,
	.param .u64 .ptr .align 1 _Z7ReorderPiS_S_ii_param_2,
	.param .u32 _Z7ReorderPiS_S_ii_param_3,
	.param .u32 _Z7ReorderPiS_S_ii_param_4
)
{
	.reg .pred 	%p<2>;
	.reg .b32 	%r<13>;
	.reg .b64 	%rd<13>;

	ld.param.u64 	%rd1, [_Z7ReorderPiS_S_ii_param_0];
	ld.param.u64 	%rd2, [_Z7ReorderPiS_S_ii_param_1];
	ld.param.u64 	%rd3, [_Z7ReorderPiS_S_ii_param_2];
	ld.param.u32 	%r3, [_Z7ReorderPiS_S_ii_param_3];
	ld.param.u32 	%r2, [_Z7ReorderPiS_S_ii_param_4];
	mov.u32 	%r4, %tid.x;
	mov.u32 	%r5, %ctaid.x;
	mov.u32 	%r6, %ntid.x;
	mad.lo.s32 	%r1, %r5, %r6, %r4;
	setp.ge.s32 	%p1, %r1, %r3;
	@%p1 bra 	$L__BB2_2;
	cvta.to.global.u64 	%rd4, %rd1;
	cvta.to.global.u64 	%rd5, %rd2;
	cvta.to.global.u64 	%rd6, %rd3;
	mul.wide.s32 	%rd7, %r1, 4;
	add.s64 	%rd8, %rd4, %rd7;
	ld.global.u32 	%r8, [%rd8];
	mov.b32 	%r9, 0;
	// begin inline asm
	bfe.u32 %r7, %r8, %r9, %r2;
	// end inline asm
	mul.wide.s32 	%rd9, %r7, 4;
	add.s64 	%rd10, %rd5, %rd9;
	atom.global.add.u32 	%r11, [%rd10], 1;
	ld.global.u32 	%r12, [%rd8];
	mul.wide.s32 	%rd11, %r11, 4;
	add.s64 	%rd12, %rd6, %rd11;
	st.global.u32 	[%rd12], %r12;
$L__BB2_2:
	ret;

}


// ===== COMPILED SASS (sm_100) =====

	.target	sm_100

	.elftype	@"ET_EXEC"


//--------------------- .note.nv.tkinfo           --------------------------
	.section	.note.nv.tkinfo,"",@"SHT_NOTE"
	.sectionflags	@"SHF_NOTE_NV_TKINFO"
	.tkinfo
        /*0018*/ 	.word	0x00000002
        /*0030*/ 	.string	""
        /*0030*/ 	.string	"ptxas"
        /*0030*/ 	.string	"Cuda compilation tools, release 13.0, V13.0.88"
        /*0030*/ 	.string	"Build cuda_13.0.r13.0/compiler.36424714_0"
        /*0030*/ 	.string	"-arch sm_100 -m 64 "



//--------------------- .note.nv.cuinfo           --------------------------
	.section	.note.nv.cuinfo,"",@"SHT_NOTE"
	.sectionflags	@"SHF_NOTE_NV_CUINFO"
        /*0018*/ 	.short	0x0002
        /*001a*/ 	.short	0x0064
        /*001c*/ 	.short	0x0082
	.zero		2


//--------------------- .nv.info                  --------------------------
	.section	.nv.info,"",@"SHT_CUDA_INFO"
	.align	4


	//----- nvinfo : EIATTR_REGCOUNT
	.align		4
        /*0000*/ 	.byte	0x04, 0x2f
        /*0002*/ 	.short	(.L_1 - .L_0)
	.align		4
.L_0:
        /*0004*/ 	.word	index@(_Z9histogramPiS_iii)
        /*0008*/ 	.word	0x0000000c


	//----- nvinfo : EIATTR_FRAME_SIZE
	.align		4
.L_1:
        /*000c*/ 	.byte	0x04, 0x11
        /*000e*/ 	.short	(.L_3 - .L_2)
	.align		4
.L_2:
        /*0010*/ 	.word	index@(_Z9histogramPiS_iii)
        /*0014*/ 	.word	0x00000000


	//----- nvinfo : EIATTR_REGCOUNT
	.align		4
.L_3:
        /*0018*/ 	.byte	0x04, 0x2f
        /*001a*/ 	.short	(.L_5 - .L_4)
	.align		4
.L_4:
        /*001c*/ 	.word	index@(_Z10prefixScanPiS_i)
        /*0020*/ 	.word	0x0000000a


	//----- nvinfo : EIATTR_FRAME_SIZE
	.align		4
.L_5:
        /*0024*/ 	.byte	0x04, 0x11
        /*0026*/ 	.short	(.L_7 - .L_6)
	.align		4
.L_6:
        /*0028*/ 	.word	index@(_Z10prefixScanPiS_i)
        /*002c*/ 	.word	0x00000000


	//----- nvinfo : EIATTR_REGCOUNT
	.align		4
.L_7:
        /*0030*/ 	.byte	0x04, 0x2f
        /*0032*/ 	.short	(.L_9 - .L_8)
	.align		4
.L_8:
        /*0034*/ 	.word	index@(_Z7ReorderPiS_S_ii)
        /*0038*/ 	.word	0x0000000c


	//----- nvinfo : EIATTR_FRAME_SIZE
	.align		4
.L_9:
        /*003c*/ 	.byte	0x04, 0x11
        /*003e*/ 	.short	(.L_11 - .L_10)
	.align		4
.L_10:
        /*0040*/ 	.word	index@(_Z7ReorderPiS_S_ii)
        /*0044*/ 	.word	0x00000000


	//----- nvinfo : EIATTR_MIN_STACK_SIZE
	.align		4
.L_11:
        /*0048*/ 	.byte	0x04, 0x12
        /*004a*/ 	.short	(.L_13 - .L_12)
	.align		4
.L_12:
        /*004c*/ 	.word	index@(_Z7ReorderPiS_S_ii)
        /*0050*/ 	.word	0x00000000


	//----- nvinfo : EIATTR_MIN_STACK_SIZE
	.align		4
.L_13:
        /*0054*/ 	.byte	0x04, 0x12
        /*0056*/ 	.short	(.L_15 - .L_14)
	.align		4
.L_14:
        /*0058*/ 	.word	index@(_Z10prefixScanPiS_i)
        /*005c*/ 	.word	0x00000000


	//----- nvinfo : EIATTR_MIN_STACK_SIZE
	.align		4
.L_15:
        /*0060*/ 	.byte	0x04, 0x12
        /*0062*/ 	.short	(.L_17 - .L_16)
	.align		4
.L_16:
        /*0064*/ 	.word	index@(_Z9histogramPiS_iii)
        /*0068*/ 	.word	0x00000000
.L_17:


//--------------------- .nv.compat                --------------------------
	.section	.nv.compat,"",@"SHT_CUDA_COMPAT_INFO"
	.align	4
        /*0000*/ 	.byte	0x02, 0x09, 0x00, 0x00, 0x02, 0x02, 0x01, 0x00, 0x02, 0x05, 0x05, 0x00, 0x03, 0x07, 0x01, 0x01
        /*0010*/ 	.byte	0x02, 0x03, 0x00, 0x00, 0x02, 0x06, 0x01, 0x00, 0x04, 0x0b, 0x08, 0x00, 0x09, 0x00, 0x00, 0x00
        /*0020*/ 	.byte	0x00, 0x00, 0x00, 0x00


//--------------------- .nv.info._Z7ReorderPiS_S_ii --------------------------
	.section	.nv.info._Z7ReorderPiS_S_ii,"",@"SHT_CUDA_INFO"
	.sectionflags	@""
	.align	4


	//----- nvinfo : EIATTR_CUDA_API_VERSION
	.align		4
        /*0000*/ 	.byte	0x04, 0x37
        /*0002*/ 	.short	(.L_19 - .L_18)
.L_18:
        /*0004*/ 	.word	0x00000082


	//----- nvinfo : EIATTR_KPARAM_INFO
	.align		4
.L_19:
        /*0008*/ 	.byte	0x04, 0x17
        /*000a*/ 	.short	(.L_21 - .L_20)
.L_20:
        /*000c*/ 	.word	0x00000000
        /*0010*/ 	.short	0x0004
        /*0012*/ 	.short	0x001c
        /*0014*/ 	.byte	0x00, 0xf0, 0x11, 0x00


	//----- nvinfo : EIATTR_KPARAM_INFO
	.align		4
.L_21:
        /*0018*/ 	.byte	0x04, 0x17
        /*001a*/ 	.short	(.L_23 - .L_22)
.L_22:
        /*001c*/ 	.word	0x00000000
        /*0020*/ 	.short	0x0003
        /*0022*/ 	.short	0x0018
        /*0024*/ 	.byte	0x00, 0xf0, 0x11, 0x00


	//----- nvinfo : EIATTR_KPARAM_INFO
	.align		4
.L_23:
        /*0028*/ 	.byte	0x04, 0x17
        /*002a*/ 	.short	(.L_25 - .L_24)
.L_24:
        /*002c*/ 	.word	0x00000000
        /*0030*/ 	.short	0x0002
        /*0032*/ 	.short	0x0010
        /*0034*/ 	.byte	0x00, 0xf5, 0x21, 0x00


	//----- nvinfo : EIATTR_KPARAM_INFO
	.align		4
.L_25:
        /*0038*/ 	.byte	0x04, 0x17
        /*003a*/ 	.short	(.L_27 - .L_26)
.L_26:
        /*003c*/ 	.word	0x00000000
        /*0040*/ 	.short	0x0001
        /*0042*/ 	.short	0x0008
        /*0044*/ 	.byte	0x00, 0xf5, 0x21, 0x00


	//----- nvinfo : EIATTR_KPARAM_INFO
	.align		4
.L_27:
        /*0048*/ 	.byte	0x04, 0x17
        /*004a*/ 	.short	(.L_29 - .L_28)
.L_28:
        /*004c*/ 	.word	0x00000000
        /*0050*/ 	.short	0x0000
        /*0052*/ 	.short	0x0000
        /*0054*/ 	.byte	0x00, 0xf5, 0x21, 0x00


	//----- nvinfo : EIATTR_SPARSE_MMA_MASK
	.align		4
.L_29:
        /*0058*/ 	.byte	0x03, 0x50
        /*005a*/ 	.short	0x0000


	//----- nvinfo : EIATTR_MAXREG_COUNT
	.align		4
        /*005c*/ 	.byte	0x03, 0x1b
        /*005e*/ 	.short	0x00ff


	//----- nvinfo : EIATTR_MERCURY_ISA_VERSION
	.align		4
        /*0060*/ 	.byte	0x03, 0x5f
        /*0062*/ 	.short	0x0101


	//----- nvinfo : EIATTR_VRC_CTA_INIT_COUNT
	.align		4
        /*0064*/ 	.byte	0x02, 0x4a
	.zero		1
	.zero		1


	//----- nvinfo : EIATTR_EXIT_INSTR_OFFSETS
	.align		4
        /*0068*/ 	.byte	0x04, 0x1c
        /*006a*/ 	.short	(.L_31 - .L_30)


	//   ....[0]....
.L_30:
        /*006c*/ 	.word	0x00000070


	//   ....[1]....
        /*0070*/ 	.word	0x000001a0


	//----- nvinfo : EIATTR_CBANK_PARAM_SIZE
	.align		4
.L_31:
        /*0074*/ 	.byte	0x03, 0x19
        /*0076*/ 	.short	0x0020


	//----- nvinfo : EIATTR_PARAM_CBANK
	.align		4
        /*0078*/ 	.byte	0x04, 0x0a
        /*007a*/ 	.short	(.L_33 - .L_32)
	.align		4
.L_32:
        /*007c*/ 	.word	index@(.nv.constant0._Z7ReorderPiS_S_ii)
        /*0080*/ 	.short	0x0380
        /*0082*/ 	.short	0x0020


	//----- nvinfo : EIATTR_SW_WAR
	.align		4
.L_33:
        /*0084*/ 	.byte	0x04, 0x36
        /*0086*/ 	.short	(.L_35 - .L_34)
.L_34:
        /*0088*/ 	.word	0x00000008
.L_35:


//--------------------- .nv.info._Z10prefixScanPiS_i --------------------------
	.section	.nv.info._Z10prefixScanPiS_i,"",@"SHT_CUDA_INFO"
	.sectionflags	@""
	.align	4


	//----- nvinfo : EIATTR_CUDA_API_VERSION
	.align		4
        /*0000*/ 	.byte	0x04, 0x37
        /*0002*/ 	.short	(.L_37 - .L_36)
.L_36:
        /*0004*/ 	.word	0x00000082


	//----- nvinfo : EIATTR_KPARAM_INFO
	.align		4
.L_37:
        /*0008*/ 	.byte	0x04, 0x17
        /*000a*/ 	.short	(.L_39 - .L_38)
.L_38:
        /*000c*/ 	.word	0x00000000
        /*0010*/ 	.short	0x0002
        /*0012*/ 	.short	0x0010
        /*0014*/ 	.byte	0x00, 0xf0, 0x11, 0x00


	//----- nvinfo : EIATTR_KPARAM_INFO
	.align		4
.L_39:
        /*0018*/ 	.byte	0x04, 0x17
        /*001a*/ 	.short	(.L_41 - .L_40)
.L_40:
        /*001c*/ 	.word	0x00000000
        /*0020*/ 	.short	0x0001
        /*0022*/ 	.short	0x0008
        /*0024*/ 	.byte	0x00, 0xf5, 0x21, 0x00


	//----- nvinfo : EIATTR_KPARAM_INFO
	.align		4
.L_41:
        /*0028*/ 	.byte	0x04, 0x17
        /*002a*/ 	.short	(.L_43 - .L_42)
.L_42:
        /*002c*/ 	.word	0x00000000
        /*0030*/ 	.short	0x0000
        /*0032*/ 	.short	0x0000
        /*0034*/ 	.byte	0x00, 0xf5, 0x21, 0x00


	//----- nvinfo : EIATTR_SPARSE_MMA_MASK
	.align		4
.L_43:
        /*0038*/ 	.byte	0x03, 0x50
        /*003a*/ 	.short	0x0000


	//----- nvinfo : EIATTR_MAXREG_COUNT
	.align		4
        /*003c*/ 	.byte	0x03, 0x1b
        /*003e*/ 	.short	0x00ff


	//----- nvinfo : EIATTR_NUM_BARRIERS
	.align		4
        /*0040*/ 	.byte	0x02, 0x4c
        /*0042*/ 	.byte	0x01
	.zero		1


	//----- nvinfo : EIATTR_MERCURY_ISA_VERSION
	.align		4
        /*0044*/ 	.byte	0x03, 0x5f
        /*0046*/ 	.short	0x0101


	//----- nvinfo : EIATTR_VRC_CTA_INIT_COUNT
	.align		4
        /*0048*/ 	.byte	0x02, 0x4a
	.zero		1
	.zero		1


	//----- nvinfo : EIATTR_EXIT_INSTR_OFFSETS
	.align		4
        /*004c*/ 	.byte	0x04, 0x1c
        /*004e*/ 	.short	(.L_45 - .L_44)


	//   ....[0]....
.L_44:
        /*0050*/ 	.word	0x00000290


	//   ....[1]....
        /*0054*/ 	.word	0x000002e0


	//----- nvinfo : EIATTR_CRS_STACK_SIZE
	.align		4
.L_45:
        /*0058*/ 	.byte	0x04, 0x1e
        /*005a*/ 	.short	(.L_47 - .L_46)
.L_46:
        /*005c*/ 	.word	0x00000000


	//----- nvinfo : EIATTR_CBANK_PARAM_SIZE
	.align		4
.L_47:
        /*0060*/ 	.byte	0x03, 0x19
        /*0062*/ 	.short	0x0014


	//----- nvinfo : EIATTR_PARAM_CBANK
	.align		4
        /*0064*/ 	.byte	0x04, 0x0a
        /*0066*/ 	.short	(.L_49 - .L_48)
	.align		4
.L_48:
        /*0068*/ 	.word	index@(.nv.constant0._Z10prefixScanPiS_i)
        /*006c*/ 	.short	0x0380
        /*006e*/ 	.short	0x0014


	//----- nvinfo : EIATTR_SW_WAR
	.align		4
.L_49:
        /*0070*/ 	.byte	0x04, 0x36
        /*0072*/ 	.short	(.L_51 - .L_50)
.L_50:
        /*0074*/ 	.word	0x00000008
.L_51:


//--------------------- .nv.info._Z9histogramPiS_iii --------------------------
	.section	.nv.info._Z9histogramPiS_iii,"",@"SHT_CUDA_INFO"
	.sectionflags	@""
	.align	4


	//----- nvinfo : EIATTR_CUDA_API_VERSION
	.align		4
        /*0000*/ 	.byte	0x04, 0x37
        /*0002*/ 	.short	(.L_53 - .L_52)
.L_52:
        /*0004*/ 	.word	0x00000082


	//----- nvinfo : EIATTR_KPARAM_INFO
	.align		4
.L_53:
        /*0008*/ 	.byte	0x04, 0x17
        /*000a*/ 	.short	(.L_55 - .L_54)
.L_54:
        /*000c*/ 	.word	0x00000000
        /*0010*/ 	.short	0x0004
        /*0012*/ 	.short	0x0018
        /*0014*/ 	.byte	0x00, 0xf0, 0x11, 0x00


	//----- nvinfo : EIATTR_KPARAM_INFO
	.align		4
.L_55:
        /*0018*/ 	.byte	0x04, 0x17
        /*001a*/ 	.short	(.L_57 - .L_56)
.L_56:
        /*001c*/ 	.word	0x00000000
        /*0020*/ 	.short	0x0003
        /*0022*/ 	.short	0x0014
        /*0024*/ 	.byte	0x00, 0xf0, 0x11, 0x00


	//----- nvinfo : EIATTR_KPARAM_INFO
	.align		4
.L_57:
        /*0028*/ 	.byte	0x04, 0x17
        /*002a*/ 	.short	(.L_59 - .L_58)
.L_58:
        /*002c*/ 	.word	0x00000000
        /*0030*/ 	.short	0x0002
        /*0032*/ 	.short	0x0010
        /*0034*/ 	.byte	0x00, 0xf0, 0x11, 0x00


	//----- nvinfo : EIATTR_KPARAM_INFO
	.align		4
.L_59:
        /*0038*/ 	.byte	0x04, 0x17
        /*003a*/ 	.short	(.L_61 - .L_60)
.L_60:
        /*003c*/ 	.word	0x00000000
        /*0040*/ 	.short	0x0001
        /*0042*/ 	.short	0x0008
        /*0044*/ 	.byte	0x00, 0xf5, 0x21, 0x00


	//----- nvinfo : EIATTR_KPARAM_INFO
	.align		4
.L_61:
        /*0048*/ 	.byte	0x04, 0x17
        /*004a*/ 	.short	(.L_63 - .L_62)
.L_62:
        /*004c*/ 	.word	0x00000000
        /*0050*/ 	.short	0x0000
        /*0052*/ 	.short	0x0000
        /*0054*/ 	.byte	0x00, 0xf5, 0x21, 0x00


	//----- nvinfo : EIATTR_SPARSE_MMA_MASK
	.align		4
.L_63:
        /*0058*/ 	.byte	0x03, 0x50
        /*005a*/ 	.short	0x0000


	//----- nvinfo : EIATTR_MAXREG_COUNT
	.align		4
        /*005c*/ 	.byte	0x03, 0x1b
        /*005e*/ 	.short	0x00ff


	//----- nvinfo : EIATTR_NUM_BARRIERS
	.align		4
        /*0060*/ 	.byte	0x02, 0x4c
        /*0062*/ 	.byte	0x01
	.zero		1


	//----- nvinfo : EIATTR_MERCURY_ISA_VERSION
	.align		4
        /*0064*/ 	.byte	0x03, 0x5f
        /*0066*/ 	.short	0x0101


	//----- nvinfo : EIATTR_VRC_CTA_INIT_COUNT
	.align		4
        /*0068*/ 	.byte	0x02, 0x4a
	.zero		1
	.zero		1


	//----- nvinfo : EIATTR_EXIT_INSTR_OFFSETS
	.align		4
        /*006c*/ 	.byte	0x04, 0x1c
        /*006e*/ 	.short	(.L_65 - .L_64)


	//   ....[0]....
.L_64:
        /*0070*/ 	.word	0x000002a0


	//   ....[1]....
        /*0074*/ 	.word	0x00000360


	//----- nvinfo : EIATTR_CRS_STACK_SIZE
	.align		4
.L_65:
        /*0078*/ 	.byte	0x04, 0x1e
        /*007a*/ 	.short	(.L_67 - .L_66)
.L_66:
        /*007c*/ 	.word	0x00000000


	//----- nvinfo : EIATTR_CBANK_PARAM_SIZE
	.align		4
.L_67:
        /*0080*/ 	.byte	0x03, 0x19
        /*0082*/ 	.short	0x001c


	//----- nvinfo : EIATTR_PARAM_CBANK
	.align		4
        /*0084*/ 	.byte	0x04, 0x0a
        /*0086*/ 	.short	(.L_69 - .L_68)
	.align		4
.L_68:
        /*0088*/ 	.word	index@(.nv.constant0._Z9histogramPiS_iii)
        /*008c*/ 	.short	0x0380
        /*008e*/ 	.short	0x001c


	//----- nvinfo : EIATTR_SW_WAR
	.align		4
.L_69:
        /*0090*/ 	.byte	0x04, 0x36
        /*0092*/ 	.short	(.L_71 - .L_70)
.L_70:
        /*0094*/ 	.word	0x00000008
.L_71:


//--------------------- .nv.callgraph             --------------------------
	.section	.nv.callgraph,"",@"SHT_CUDA_CALLGRAPH"
	.align	4
	.sectionentsize	8
	.align		4
        /*0000*/ 	.word	0x00000000
	.align		4
        /*0004*/ 	.word	0xffffffff
	.align		4
        /*0008*/ 	.word	0x00000000
	.align		4
        /*000c*/ 	.word	0xfffffffe
	.align		4
        /*0010*/ 	.word	0x00000000
	.align		4
        /*0014*/ 	.word	0xfffffffd
	.align		4
        /*0018*/ 	.word	0x00000000
	.align		4
        /*001c*/ 	.word	0xfffffffc


//--------------------- .text._Z7ReorderPiS_S_ii  --------------------------
	.section	.text._Z7ReorderPiS_S_ii,"ax",@progbits
	.align	128
        .global         _Z7ReorderPiS_S_ii
        .type           _Z7ReorderPiS_S_ii,@function
        .size           _Z7ReorderPiS_S_ii,(.L_x_15 - _Z7ReorderPiS_S_ii)
        .other          _Z7ReorderPiS_S_ii,@"STO_CUDA_ENTRY STV_DEFAULT"
_Z7ReorderPiS_S_ii:
.text._Z7ReorderPiS_S_ii:
[----:B------:R-:W-:Y:S01]  /*0000*/  LDC R1, c[0x0][0x37c] ;  /* 0x0000df00ff017b82 */ /* 0x000fe20000000800 */
[----:B------:R-:W0:Y:S07]  /*0010*/  S2R R5, SR_TID.X ;  /* 0x0000000000057919 */ /* 0x000e2e0000002100 */
[----:B------:R-:W0:Y:S01]  /*0020*/  S2UR UR4, SR_CTAID.X ;  /* 0x00000000000479c3 */ /* 0x000e220000002500 */
[----:B------:R-:W1:Y:S07]  /*0030*/  LDCU UR5, c[0x0][0x398] ;  /* 0x00007300ff0577ac */ /* 0x000e6e0008000800 */
[----:B------:R-:W0:Y:S02]  /*0040*/  LDC R0, c[0x0][0x360] ;  /* 0x0000d800ff007b82 */ /* 0x000e240000000800 */
[----:B0-----:R-:W-:-:S05]  /*0050*/  IMAD R5, R0, UR4, R5 ;  /* 0x0000000400057c24 */ /* 0x001fca000f8e0205 */
[----:B-1----:R-:W-:-:S13]  /*0060*/  ISETP.GE.AND P0, PT, R5, UR5, PT ;  /* 0x0000000505007c0c */ /* 0x002fda000bf06270 */
[----:B------:R-:W-:Y:S05]  /*0070*/  @P0 EXIT ;  /* 0x000000000000094d */ /* 0x000fea0003800000 */
[----:B------:R-:W0:Y:S01]  /*0080*/  LDC.64 R2, c[0x0][0x380] ;  /* 0x0000e000ff027b82 */ /* 0x000e220000000a00 */
[----:B------:R-:W1:Y:S07]  /*0090*/  LDCU.64 UR4, c[0x0][0x358] ;  /* 0x00006b00ff0477ac */ /* 0x000e6e0008000a00 */
[----:B------:R-:W2:Y:S01]  /*00a0*/  LDC R6, c[0x0][0x39c] ;  /* 0x0000e700ff067b82 */ /* 0x000ea20000000800 */
[----:B0-----:R-:W-:-:S07]  /*00b0*/  IMAD.WIDE R2, R5, 0x4, R2 ;  /* 0x0000000405027825 */ /* 0x001fce00078e0202 */
[----:B------:R-:W0:Y:S01]  /*00c0*/  LDC.64 R4, c[0x0][0x388] ;  /* 0x0000e200ff047b82 */ /* 0x000e220000000a00 */
[----:B-1----:R-:W3:Y:S01]  /*00d0*/  LDG.E R0, desc[UR4][R2.64] ;  /* 0x0000000402007981 */ /* 0x002ee2000c1e1900 */
[----:B------:R-:W-:Y:S01]  /*00e0*/  IMAD.MOV.U32 R9, RZ, RZ, 0x1 ;  /* 0x00000001ff097424 */ /* 0x000fe200078e00ff */
[----:B--2---:R-:W-:-:S04]  /*00f0*/  PRMT R6, R6, 0x7604, RZ ;  /* 0x0000760406067816 */ /* 0x004fc800000000ff */
[--C-:B------:R-:W-:Y:S02]  /*0100*/  PRMT R7, RZ, 0x4, R6.reuse ;  /* 0x00000004ff077816 */ /* 0x100fe40000000006 */
[----:B------:R-:W-:Y:S02]  /*0110*/  PRMT R6, RZ, 0x5, R6 ;  /* 0x00000005ff067816 */ /* 0x000fe40000000006 */
[----:B---3--:R-:W-:-:S04]  /*0120*/  SHF.R.U32.HI R7, RZ, R7, R0 ;  /* 0x00000007ff077219 */ /* 0x008fc80000011600 */
[----:B------:R-:W-:-:S05]  /*0130*/  SGXT.U32 R7, R7, R6 ;  /* 0x000000060707721a */ /* 0x000fca0000000000 */
[----:B0-----:R-:W-:Y:S02]  /*0140*/  IMAD.WIDE R4, R7, 0x4, R4 ;  /* 0x0000000407047825 */ /* 0x001fe400078e0204 */
[----:B------:R-:W0:Y:S04]  /*0150*/  LDC.64 R6, c[0x0][0x390] ;  /* 0x0000e400ff067b82 */ /* 0x000e280000000a00 */
[----:B------:R-:W0:Y:S04]  /*0160*/  ATOMG.E.ADD.STRONG.GPU PT, R5, desc[UR4][R4.64], R9 ;  /* 0x80000009040579a8 */ /* 0x000e2800081ef104 */
[----:B------:R-:W2:Y:S01]  /*0170*/  LDG.E R3, desc[UR4][R2.64] ;  /* 0x0000000402037981 */ /* 0x000ea2000c1e1900 */
[----:B0-----:R-:W-:-:S05]  /*0180*/  IMAD.WIDE R6, R5, 0x4, R6 ;  /* 0x0000000405067825 */ /* 0x001fca00078e0206 */
[----:B--2---:R-:W-:Y:S01]  /*0190*/  STG.E desc[UR4][R6.64], R3 ;  /* 0x0000000306007986 */ /* 0x004fe2000c101904 */
[----:B------:R-:W-:Y:S05]  /*01a0*/  EXIT ;  /* 0x000000000000794d */ /* 0x000fea0003800000 */
.L_x_0:
[----:B------:R-:W-:-:S00]  /*01b0*/  BRA `(.L_x_0) ;  /* 0xfffffffc00fc7947 */ /* 0x000fc0000383ffff */
[----:B------:R-:W-:-:S00]  /*01c0*/  NOP ;  /* 0x0000000000007918 */ /* 0x000fc00000000000 */
        /* <DEDUP_REMOVED lines=11> */
.L_x_15:


//--------------------- .text._Z10prefixScanPiS_i --------------------------
	.section	.text._Z10prefixScanPiS_i,"ax",@progbits
	.align	128
        .global         _Z10prefixScanPiS_i
        .type           _Z10prefixScanPiS_i,@function
        .size           _Z10prefixScanPiS_i,(.L_x_16 - _Z10prefixScanPiS_i)
        .other          _Z10prefixScanPiS_i,@"STO_CUDA_ENTRY STV_DEFAULT"
_Z10prefixScanPiS_i:
.text._Z10prefixScanPiS_i:
[----:B------:R-:W-:Y:S01]  /*0000*/  LDC R1, c[0x0][0x37c] ;  /* 0x0000df00ff017b82 */ /* 0x000fe20000000800 */
[----:B------:R-:W0:Y:S07]  /*0010*/  S2R R6, SR_TID.X ;  /* 0x0000000000067919 */ /* 0x000e2e0000002100 */
[----:B------:R-:W0:Y:S01]  /*0020*/  S2UR UR4, SR_CTAID.X ;  /* 0x00000000000479c3 */ /* 0x000e220000002500 */
[----:B------:R-:W1:Y:S01]  /*0030*/  LDCU UR6, c[0x0][0x390] ;  /* 0x00007200ff0677ac */ /* 0x000e620008000800 */
[----:B------:R-:W-:Y:S01]  /*0040*/  BSSY.RECONVERGENT B0, `(.L_x_1) ;  /* 0x0000013000007945 */ /* 0x000fe20003800200 */
[----:B------:R-:W2:Y:S05]  /*0050*/  LDCU.64 UR8, c[0x0][0x358] ;  /* 0x00006b00ff0877ac */ /* 0x000eaa0008000a00 */
[----:B------:R-:W0:Y:S08]  /*0060*/  LDC R5, c[0x0][0x360] ;  /* 0x0000d800ff057b82 */ /* 0x000e300000000800 */
[----:B------:R-:W3:Y:S01]  /*0070*/  S2UR UR5, SR_CgaCtaId ;  /* 0x00000000000579c3 */ /* 0x000ee20000008800 */
[----:B0-----:R-:W-:Y:S01]  /*0080*/  IMAD R5, R5, UR4, R6 ;  /* 0x0000000405057c24 */ /* 0x001fe2000f8e0206 */
[----:B------:R-:W-:-:S04]  /*0090*/  UMOV UR4, 0x400 ;  /* 0x0000040000047882 */ /* 0x000fc80000000000 */
[----:B-1----:R-:W-:Y:S01]  /*00a0*/  ISETP.GE.AND P0, PT, R5, UR6, PT ;  /* 0x0000000605007c0c */ /* 0x002fe2000bf06270 */
[----:B---3--:R-:W-:-:S06]  /*00b0*/  ULEA UR4, UR5, UR4, 0x18 ;  /* 0x0000000405047291 */ /* 0x008fcc000f8ec0ff */
[----:B------:R-:W-:-:S06]  /*00c0*/  LEA R0, R6, UR4, 0x2 ;  /* 0x0000000406007c11 */ /* 0x000fcc000f8e10ff */
[----:B--2---:R-:W-:Y:S05]  /*00d0*/  @P0 BRA `(.L_x_2) ;  /* 0x0000000000240947 */ /* 0x004fea0003800000 */
[----:B------:R-:W-:Y:S01]  /*00e0*/  ISETP.NE.AND P0, PT, R6, RZ, PT ;  /* 0x000000ff0600720c */ /* 0x000fe20003f05270 */
[----:B------:R-:W-:Y:S01]  /*00f0*/  BSSY.RECONVERGENT B1, `(.L_x_3) ;  /* 0x0000006000017945 */ /* 0x000fe20003800200 */
[----:B------:R-:W-:-:S11]  /*0100*/  IMAD.MOV.U32 R3, RZ, RZ, RZ ;  /* 0x000000ffff037224 */ /* 0x000fd600078e00ff */
[----:B------:R-:W-:Y:S05]  /*0110*/  @!P0 BRA `(.L_x_4) ;  /* 0x00000000000c8947 */ /* 0x000fea0003800000 */
[----:B------:R-:W0:Y:S02]  /*0120*/  LDC.64 R2, c[0x0][0x380] ;  /* 0x0000e000ff027b82 */ /* 0x000e240000000a00 */
[----:B0-----:R-:W-:-:S06]  /*0130*/  IMAD.WIDE R2, R5, 0x4, R2 ;  /* 0x0000000405027825 */ /* 0x001fcc00078e0202 */
[----:B------:R0:W5:Y:S02]  /*0140*/  LDG.E R3, desc[UR8][R2.64+-0x4] ;  /* 0xfffffc0802037981 */ /* 0x000164000c1e1900 */
.L_x_4:
[----:B------:R-:W-:Y:S05]  /*0150*/  BSYNC.RECONVERGENT B1 ;  /* 0x0000000000017941 */ /* 0x000fea0003800200 */
.L_x_3:
[----:B-----5:R1:W-:Y:S02]  /*0160*/  STS [R0], R3 ;  /* 0x0000000300007388 */ /* 0x0203e40000000800 */
.L_x_2:
[----:B------:R-:W-:Y:S05]  /*0170*/  BSYNC.RECONVERGENT B0 ;  /* 0x0000000000007941 */ /* 0x000fea0003800200 */
.L_x_1:
[----:B------:R-:W-:Y:S01]  /*0180*/  BAR.SYNC.DEFER_BLOCKING 0x0 ;  /* 0x0000000000007b1d */ /* 0x000fe20000010000 */
[----:B------:R-:W-:-:S09]  /*0190*/  UISETP.GE.AND UP0, UPT, UR6, 0x2, UPT ;  /* 0x000000020600788c */ /* 0x000fd2000bf06270 */
[----:B------:R-:W-:Y:S05]  /*01a0*/  BRA.U !UP0, `(.L_x_5) ;  /* 0x0000000108347547 */ /* 0x000fea000b800000 */
[----:B-1----:R1:W2:Y:S01]  /*01b0*/  LDS R3, [R0] ;  /* 0x0000000000037984 */ /* 0x0022a20000000800 */
[----:B------:R-:W3:Y:S01]  /*01c0*/  LDCU UR6, c[0x0][0x390] ;  /* 0x00007200ff0677ac */ /* 0x000ee20008000800 */
[----:B------:R-:W-:-:S05]  /*01d0*/  UMOV UR5, 0x1 ;  /* 0x0000000100057882 */ /* 0x000fca0000000000 */
.L_x_6:
[----:B------:R-:W-:Y:S01]  /*01e0*/  ISETP.GE.U32.AND P0, PT, R6, UR5, PT ;  /* 0x0000000506007c0c */ /* 0x000fe2000bf06070 */
[----:B0-----:R-:W-:-:S12]  /*01f0*/  HFMA2 R2, -RZ, RZ, 0, 0 ;  /* 0x00000000ff027431 */ /* 0x001fd800000001ff */
[----:B------:R-:W-:Y:S01]  /*0200*/  @P0 VIADD R4, R6, -UR5 ;  /* 0x8000000506040c36 */ /* 0x000fe20008000000 */
[----:B------:R-:W-:-:S04]  /*0210*/  USHF.L.U32 UR5, UR5, 0x1, URZ ;  /* 0x0000000105057899 */ /* 0x000fc800080006ff */
[----:B------:R-:W-:Y:S01]  /*0220*/  @P0 LEA R4, R4, UR4, 0x2 ;  /* 0x0000000404040c11 */ /* 0x000fe2000f8e10ff */
[----:B---3--:R-:W-:-:S04]  /*0230*/  UISETP.GE.AND UP0, UPT, UR5, UR6, UPT ;  /* 0x000000060500728c */ /* 0x008fc8000bf06270 */
[----:B------:R-:W2:Y:S02]  /*0240*/  @P0 LDS R2, [R4] ;  /* 0x0000000004020984 */ /* 0x000ea40000000800 */
[----:B--2-4-:R-:W-:-:S05]  /*0250*/  IMAD.IADD R3, R2, 0x1, R3 ;  /* 0x0000000102037824 */ /* 0x014fca00078e0203 */
[----:B------:R4:W-:Y:S01]  /*0260*/  STS [R0], R3 ;  /* 0x0000000300007388 */ /* 0x0009e20000000800 */
[----:B------:R-:W-:Y:S05]  /*0270*/  BRA.U !UP0, `(.L_x_6) ;  /* 0xfffffffd08d87547 */ /* 0x000fea000b83ffff */
.L_x_5:
[----:B------:R-:W-:-:S13]  /*0280*/  ISETP.GE.AND P0, PT, R5, UR6, PT ;  /* 0x0000000605007c0c */ /* 0x000fda000bf06270 */
[----:B------:R-:W-:Y:S05]  /*0290*/  @P0 EXIT ;  /* 0x000000000000094d */ /* 0x000fea0003800000 */
[----:B------:R-:W2:Y:S01]  /*02a0*/  LDS R7, [R0] ;  /* 0x0000000000077984 */ /* 0x000ea20000000800 */
[----:B01--4-:R-:W0:Y:S02]  /*02b0*/  LDC.64 R2, c[0x0][0x388] ;  /* 0x0000e200ff027b82 */ /* 0x013e240000000a00 */
[----:B0-----:R-:W-:-:S05]  /*02c0*/  IMAD.WIDE R2, R5, 0x4, R2 ;  /* 0x0000000405027825 */ /* 0x001fca00078e0202 */
[----:B--2---:R-:W-:Y:S01]  /*02d0*/  STG.E desc[UR8][R2.64], R7 ;  /* 0x0000000702007986 */ /* 0x004fe2000c101908 */
[----:B------:R-:W-:Y:S05]  /*02e0*/  EXIT ;  /* 0x000000000000794d */ /* 0x000fea0003800000 */
.L_x_7:
        /* <DEDUP_REMOVED lines=9> */
.L_x_16:


//--------------------- .text._Z9histogramPiS_iii --------------------------
	.section	.text._Z9histogramPiS_iii,"ax",@progbits
	.align	128
        .global         _Z9histogramPiS_iii
        .type           _Z9histogramPiS_iii,@function
        .size           _Z9histogramPiS_iii,(.L_x_17 - _Z9histogramPiS_iii)
        .other          _Z9histogramPiS_iii,@"STO_CUDA_ENTRY STV_DEFAULT"
_Z9histogramPiS_iii:
.text._Z9histogramPiS_iii:
[----:B------:R-:W-:Y:S01]  /*0000*/  LDC R1, c[0x0][0x37c] ;  /* 0x0000df00ff017b82 */ /* 0x000fe20000000800 */
[----:B------:R-:W0:Y:S01]  /*0010*/  S2R R7, SR_TID.X ;  /* 0x0000000000077919 */ /* 0x000e220000002100 */
[----:B------:R-:W0:Y:S06]  /*0020*/  LDCU UR8, c[0x0][0x398] ;  /* 0x00007300ff0877ac */ /* 0x000e2c0008000800 */
[----:B------:R-:W1:Y:S01]  /*0030*/  S2UR UR4, SR_CTAID.X ;  /* 0x00000000000479c3 */ /* 0x000e620000002500 */
[----:B------:R-:W-:Y:S07]  /*0040*/  BSSY.RECONVERGENT B0, `(.L_x_8) ;  /* 0x000000e000007945 */ /* 0x000fee0003800200 */
[----:B------:R-:W1:Y:S01]  /*0050*/  LDC R6, c[0x0][0x360] ;  /* 0x0000d800ff067b82 */ /* 0x000e620000000800 */
[----:B0-----:R-:W-:Y:S01]  /*0060*/  ISETP.GE.AND P0, PT, R7, UR8, PT ;  /* 0x0000000807007c0c */ /* 0x001fe2000bf06270 */
[----:B-1----:R-:W-:-:S12]  /*0070*/  IMAD R5, R6, UR4, R7 ;  /* 0x0000000406057c24 */ /* 0x002fd8000f8e0207 */
[----:B------:R-:W-:Y:S05]  /*0080*/  @P0 BRA `(.L_x_9) ;  /* 0x0000000000240947 */ /* 0x000fea0003800000 */
[----:B------:R-:W0:Y:S01]  /*0090*/  S2R R3, SR_CgaCtaId ;  /* 0x0000000000037919 */ /* 0x000e220000008800 */
[----:B------:R-:W-:Y:S01]  /*00a0*/  MOV R2, 0x400 ;  /* 0x0000040000027802 */ /* 0x000fe20000000f00 */
[----:B------:R-:W-:-:S03]  /*00b0*/  IMAD.MOV.U32 R0, RZ, RZ, R7 ;  /* 0x000000ffff007224 */ /* 0x000fc600078e0007 */
[----:B0-----:R-:W-:-:S07]  /*00c0*/  LEA R3, R3, R2, 0x18 ;  /* 0x0000000203037211 */ /* 0x001fce00078ec0ff */
.L_x_10:
[----:B------:R-:W-:Y:S02]  /*00d0*/  IMAD R2, R0, 0x4, R3 ;  /* 0x0000000400027824 */ /* 0x000fe400078e0203 */
[----:B------:R-:W-:-:S03]  /*00e0*/  IMAD.IADD R0, R6, 0x1, R0 ;  /* 0x0000000106007824 */ /* 0x000fc600078e0200 */
[----:B------:R0:W-:Y:S02]  /*00f0*/  STS [R2], RZ ;  /* 0x000000ff02007388 */ /* 0x0001e40000000800 */
[----:B------:R-:W-:-:S13]  /*0100*/  ISETP.GE.AND P0, PT, R0, UR8, PT ;  /* 0x0000000800007c0c */ /* 0x000fda000bf06270 */
[----:B0-----:R-:W-:Y:S05]  /*0110*/  @!P0 BRA `(.L_x_10) ;  /* 0xfffffffc00ec8947 */ /* 0x001fea000383ffff */
.L_x_9:
[----:B------:R-:W-:Y:S05]  /*0120*/  BSYNC.RECONVERGENT B0 ;  /* 0x0000000000007941 */ /* 0x000fea0003800200 */
.L_x_8:
[----:B------:R-:W0:Y:S01]  /*0130*/  LDCU UR4, c[0x0][0x390] ;  /* 0x00007200ff0477ac */ /* 0x000e220008000800 */
[----:B------:R-:W-:Y:S01]  /*0140*/  BSSY.RECONVERGENT B0, `(.L_x_11) ;  /* 0x0000014000007945 */ /* 0x000fe20003800200 */
[----:B------:R-:W-:Y:S01]  /*0150*/  BAR.SYNC.DEFER_BLOCKING 0x0 ;  /* 0x0000000000007b1d */ /* 0x000fe20000010000 */
[----:B------:R-:W-:-:S05]  /*0160*/  ISETP.GE.AND P1, PT, R7, UR8, PT ;  /* 0x0000000807007c0c */ /* 0x000fca000bf26270 */
[----:B------:R-:W1:Y:S01]  /*0170*/  LDCU.64 UR6, c[0x0][0x358] ;  /* 0x00006b00ff0677ac */ /* 0x000e620008000a00 */
[----:B0-----:R-:W-:-:S13]  /*0180*/  ISETP.GE.AND P0, PT, R5, UR4, PT ;  /* 0x0000000405007c0c */ /* 0x001fda000bf06270 */
[----:B-1----:R-:W-:Y:S05]  /*0190*/  @P0 BRA `(.L_x_12) ;  /* 0x0000000000380947 */ /* 0x002fea0003800000 */
[----:B------:R-:W0:Y:S08]  /*01a0*/  LDC.64 R2, c[0x0][0x380] ;  /* 0x0000e000ff027b82 */ /* 0x000e300000000a00 */
[----:B------:R-:W1:Y:S01]  /*01b0*/  LDC R0, c[0x0][0x394] ;  /* 0x0000e500ff007b82 */ /* 0x000e620000000800 */
[----:B0-----:R-:W-:-:S06]  /*01c0*/  IMAD.WIDE R2, R5, 0x4, R2 ;  /* 0x0000000405027825 */ /* 0x001fcc00078e0202 */
[----:B------:R-:W2:Y:S01]  /*01d0*/  LDG.E R2, desc[UR6][R2.64] ;  /* 0x0000000602027981 */ /* 0x000ea2000c1e1900 */
[----:B------:R-:W0:Y:S01]  /*01e0*/  S2UR UR5, SR_CgaCtaId ;  /* 0x00000000000579c3 */ /* 0x000e220000008800 */
[----:B-1----:R-:W-:Y:S01]  /*01f0*/  PRMT R0, R0, 0x7604, RZ ;  /* 0x0000760400007816 */ /* 0x002fe200000000ff */
[----:B------:R-:W-:-:S03]  /*0200*/  UMOV UR4, 0x400 ;  /* 0x0000040000047882 */ /* 0x000fc60000000000 */
[--C-:B------:R-:W-:Y:S02]  /*0210*/  PRMT R5, RZ, 0x4, R0.reuse ;  /* 0x00000004ff057816 */ /* 0x100fe40000000000 */
[----:B------:R-:W-:Y:S01]  /*0220*/  PRMT R0, RZ, 0x5, R0 ;  /* 0x00000005ff007816 */ /* 0x000fe20000000000 */
[----:B0-----:R-:W-:Y:S01]  /*0230*/  ULEA UR4, UR5, UR4, 0x18 ;  /* 0x0000000405047291 */ /* 0x001fe2000f8ec0ff */
[----:B--2---:R-:W-:-:S04]  /*0240*/  SHF.R.U32.HI R5, RZ, R5, R2 ;  /* 0x00000005ff057219 */ /* 0x004fc80000011602 */
[----:B------:R-:W-:-:S04]  /*0250*/  SGXT.U32 R0, R5, R0 ;  /* 0x000000000500721a */ /* 0x000fc80000000000 */
[----:B------:R-:W-:-:S05]  /*0260*/  LEA R0, R0, UR4, 0x2 ;  /* 0x0000000400007c11 */ /* 0x000fca000f8e10ff */
[----:B------:R0:W-:Y:S02]  /*0270*/  ATOMS.POPC.INC.32 RZ, [R0+URZ] ;  /* 0x0000000000ff7f8c */ /* 0x0001e4000d8000ff */
.L_x_12:
[----:B------:R-:W-:Y:S05]  /*0280*/  BSYNC.RECONVERGENT B0 ;  /* 0x0000000000007941 */ /* 0x000fea0003800200 */
.L_x_11:
[----:B------:R-:W-:Y:S06]  /*0290*/  BAR.SYNC.DEFER_BLOCKING 0x0 ;  /* 0x0000000000007b1d */ /* 0x000fec0000010000 */
[----:B------:R-:W-:Y:S05]  /*02a0*/  @P1 EXIT ;  /* 0x000000000000194d */ /* 0x000fea0003800000 */
[----:B------:R-:W1:Y:S01]  /*02b0*/  S2UR UR5, SR_CgaCtaId ;  /* 0x00000000000579c3 */ /* 0x000e620000008800 */
[----:B------:R-:W-:-:S07]  /*02c0*/  UMOV UR4, 0x400 ;  /* 0x0000040000047882 */ /* 0x000fce0000000000 */
[----:B------:R-:W2:Y:S01]  /*02d0*/  LDC.64 R4, c[0x0][0x388] ;  /* 0x0000e200ff047b82 */ /* 0x000ea20000000a00 */
[----:B-1----:R-:W-:-:S12]  /*02e0*/  ULEA UR4, UR5, UR4, 0x18 ;  /* 0x0000000405047291 */ /* 0x002fd8000f8ec0ff */
.L_x_13:
[C---:B0-----:R-:W-:Y:S01]  /*02f0*/  LEA R0, R7.reuse, UR4, 0x2 ;  /* 0x0000000407007c11 */ /* 0x041fe2000f8e10ff */
[----:B-12---:R-:W-:-:S04]  /*0300*/  IMAD.WIDE R2, R7, 0x4, R4 ;  /* 0x0000000407027825 */ /* 0x006fc800078e0204 */
[----:B------:R-:W0:Y:S01]  /*0310*/  LDS R9, [R0] ;  /* 0x0000000000097984 */ /* 0x000e220000000800 */
[----:B------:R-:W-:-:S05]  /*0320*/  IMAD.IADD R7, R6, 0x1, R7 ;  /* 0x0000000106077824 */ /* 0x000fca00078e0207 */
[----:B------:R-:W-:Y:S01]  /*0330*/  ISETP.GE.AND P0, PT, R7, UR8, PT ;  /* 0x0000000807007c0c */ /* 0x000fe2000bf06270 */
[----:B0-----:R1:W-:-:S12]  /*0340*/  REDG.E.ADD.STRONG.GPU desc[UR6][R2.64], R9 ;  /* 0x000000090200798e */ /* 0x0013d8000c12e106 */
[----:B------:R-:W-:Y:S05]  /*0350*/  @!P0 BRA `(.L_x_13) ;  /* 0xfffffffc00e48947 */ /* 0x000fea000383ffff */
[----:B------:R-:W-:Y:S05]  /*0360*/  EXIT ;  /* 0x000000000000794d */ /* 0x000fea0003800000 */
.L_x_14:
        /* <DEDUP_REMOVED lines=9> */
.L_x_17:


//--------------------- .nv.shared._Z7ReorderPiS_S_ii --------------------------
	.section	.nv.shared._Z7ReorderPiS_S_ii,"aw",@nobits
	.sectionflags	@""
	.align	16
	.zero		1024


//--------------------- .nv.shared.reserved.0     --------------------------
	.section	.nv.shared.reserved.0,"aw",@nobits
	.weak		__nv_reservedSMEM_offset_0_alias
	.size		__nv_reservedSMEM_offset_0_alias, 0, 64
	.other		__nv_reservedSMEM_offset_0_alias,@"STO_CUDA_RESERVED_SHARED STV_DEFAULT"
__nv_reservedSMEM_offset_0_alias:
	.zero		0
	.zero		64


//--------------------- .nv.shared._Z10prefixScanPiS_i --------------------------
	.section	.nv.shared._Z10prefixScanPiS_i,"aw",@nobits
	.sectionflags	@""
	.align	16
	.zero		1024


//--------------------- .nv.shared._Z9histogramPiS_iii --------------------------
	.section	.nv.shared._Z9histogramPiS_iii,"aw",@nobits
	.sectionflags	@""
	.align	16
	.zero		1024


//--------------------- .nv.constant0._Z7ReorderPiS_S_ii --------------------------
	.section	.nv.constant0._Z7ReorderPiS_S_ii,"a",@progbits
	.sectionflags	@""
	.align	4
.nv.constant0._Z7ReorderPiS_S_ii:
	.zero		928


//--------------------- .nv.constant0._Z10prefixScanPiS_i --------------------------
	.section	.nv.constant0._Z10prefixScanPiS_i,"a",@progbits
	.sectionflags	@""
	.align	4
.nv.constant0._Z10prefixScanPiS_i:
	.zero		916


//--------------------- .nv.constant0._Z9histogramPiS_iii --------------------------
	.section	.nv.constant0._Z9histogramPiS_iii,"a",@progbits
	.sectionflags	@""
	.align	4
.nv.constant0._Z9histogramPiS_iii:
	.zero		924


//--------------------- SYMBOLS --------------------------

	.type		.nv.reservedSmem.offset0,@object
	.size		.nv.reservedSmem.offset0,0x4
	.type		.nv.reservedSmem.cap,@object
	.size		.nv.reservedSmem.cap,0x4
